//
// Generated by NVIDIA NVVM Compiler
//
// Compiler Build ID: CL-36424714
// Cuda compilation tools, release 13.0, V13.0.88
// Based on NVVM 20.0.0
//

.version 9.0
.target sm_100
.address_size 64

	// .globl	matrix_multiplication

.visible .entry matrix_multiplication(
	.param .u64 .ptr .align 1 matrix_multiplication_param_0,
	.param .u64 .ptr .align 1 matrix_multiplication_param_1,
	.param .u64 .ptr .align 1 matrix_multiplication_param_2,
	.param .u64 matrix_multiplication_param_3
)
{
	.reg .pred 	%p<10>;
	.reg .b32 	%r<9>;
	.reg .b32 	%f<67>;
	.reg .b64 	%rd<76>;

	ld.param.u64 	%rd26, [matrix_multiplication_param_0];
	ld.param.u64 	%rd27, [matrix_multiplication_param_1];
	ld.param.u64 	%rd24, [matrix_multiplication_param_2];
	ld.param.u64 	%rd25, [matrix_multiplication_param_3];
	cvta.to.global.u64 	%rd1, %rd27;
	cvta.to.global.u64 	%rd2, %rd26;
	mov.u32 	%r1, %ctaid.y;
	mov.u32 	%r2, %ntid.y;
	mov.u32 	%r3, %tid.y;
	mad.lo.s32 	%r4, %r1, %r2, %r3;
	mov.u32 	%r5, %ctaid.x;
	mov.u32 	%r6, %ntid.x;
	mov.u32 	%r7, %tid.x;
	mad.lo.s32 	%r8, %r5, %r6, %r7;
	cvt.u64.u32 	%rd3, %r4;
	cvt.s64.s32 	%rd4, %r8;
	max.u64 	%rd28, %rd3, %rd4;
	setp.ge.u64 	%p1, %rd28, %rd25;
	@%p1 bra 	$L__BB0_13;
	mul.lo.s64 	%rd5, %rd25, %rd3;
	add.s64 	%rd30, %rd25, -1;
	and.b64  	%rd6, %rd25, 7;
	setp.lt.u64 	%p2, %rd30, 7;
	mov.f32 	%f66, 0f00000000;
	mov.b64 	%rd74, 0;
	@%p2 bra 	$L__BB0_4;
	and.b64  	%rd74, %rd25, -8;
	shl.b64 	%rd31, %rd4, 2;
	add.s64 	%rd71, %rd1, %rd31;
	shl.b64 	%rd9, %rd25, 5;
	shl.b64 	%rd32, %rd5, 2;
	add.s64 	%rd33, %rd32, %rd2;
	add.s64 	%rd70, %rd33, 16;
	shl.b64 	%rd11, %rd25, 2;
	mov.f32 	%f66, 0f00000000;
	mov.u64 	%rd72, %rd74;
$L__BB0_3:
	.pragma "nounroll";
	ld.global.f32 	%f16, [%rd70+-16];
	ld.global.f32 	%f17, [%rd71];
	fma.rn.f32 	%f18, %f16, %f17, %f66;
	ld.global.f32 	%f19, [%rd70+-12];
	add.s64 	%rd34, %rd71, %rd11;
	ld.global.f32 	%f20, [%rd34];
	fma.rn.f32 	%f21, %f19, %f20, %f18;
	ld.global.f32 	%f22, [%rd70+-8];
	add.s64 	%rd35, %rd34, %rd11;
	ld.global.f32 	%f23, [%rd35];
	fma.rn.f32 	%f24, %f22, %f23, %f21;
	ld.global.f32 	%f25, [%rd70+-4];
	add.s64 	%rd36, %rd35, %rd11;
	ld.global.f32 	%f26, [%rd36];
	fma.rn.f32 	%f27, %f25, %f26, %f24;
	ld.global.f32 	%f28, [%rd70];
	add.s64 	%rd37, %rd36, %rd11;
	ld.global.f32 	%f29, [%rd37];
	fma.rn.f32 	%f30, %f28, %f29, %f27;
	ld.global.f32 	%f31, [%rd70+4];
	add.s64 	%rd38, %rd37, %rd11;
	ld.global.f32 	%f32, [%rd38];
	fma.rn.f32 	%f33, %f31, %f32, %f30;
	ld.global.f32 	%f34, [%rd70+8];
	add.s64 	%rd39, %rd38, %rd11;
	ld.global.f32 	%f35, [%rd39];
	fma.rn.f32 	%f36, %f34, %f35, %f33;
	ld.global.f32 	%f37, [%rd70+12];
	add.s64 	%rd40, %rd39, %rd11;
	ld.global.f32 	%f38, [%rd40];
	fma.rn.f32 	%f66, %f37, %f38, %f36;
	add.s64 	%rd72, %rd72, -8;
	add.s64 	%rd71, %rd71, %rd9;
	add.s64 	%rd70, %rd70, 32;
	setp.ne.s64 	%p3, %rd72, 0;
	@%p3 bra 	$L__BB0_3;
$L__BB0_4:
	setp.eq.s64 	%p4, %rd6, 0;
	@%p4 bra 	$L__BB0_12;
	and.b64  	%rd19, %rd25, 3;
	setp.lt.u64 	%p5, %rd6, 4;
	@%p5 bra 	$L__BB0_7;
	add.s64 	%rd41, %rd74, %rd5;
	shl.b64 	%rd42, %rd41, 2;
	add.s64 	%rd43, %rd2, %rd42;
	ld.global.f32 	%f40, [%rd43];
	mad.lo.s64 	%rd44, %rd74, %rd25, %rd4;
	shl.b64 	%rd45, %rd44, 2;
	add.s64 	%rd46, %rd1, %rd45;
	ld.global.f32 	%f41, [%rd46];
	fma.rn.f32 	%f42, %f40, %f41, %f66;
	ld.global.f32 	%f43, [%rd43+4];
	shl.b64 	%rd47, %rd25, 2;
	add.s64 	%rd48, %rd46, %rd47;
	ld.global.f32 	%f44, [%rd48];
	fma.rn.f32 	%f45, %f43, %f44, %f42;
	ld.global.f32 	%f46, [%rd43+8];
	add.s64 	%rd49, %rd48, %rd47;
	ld.global.f32 	%f47, [%rd49];
	fma.rn.f32 	%f48, %f46, %f47, %f45;
	ld.global.f32 	%f49, [%rd43+12];
	add.s64 	%rd50, %rd49, %rd47;
	ld.global.f32 	%f50, [%rd50];
	fma.rn.f32 	%f66, %f49, %f50, %f48;
	add.s64 	%rd74, %rd74, 4;
$L__BB0_7:
	setp.eq.s64 	%p6, %rd19, 0;
	@%p6 bra 	$L__BB0_12;
	setp.eq.s64 	%p7, %rd19, 1;
	@%p7 bra 	$L__BB0_10;
	add.s64 	%rd51, %rd74, %rd5;
	shl.b64 	%rd52, %rd51, 2;
	add.s64 	%rd53, %rd2, %rd52;
	ld.global.f32 	%f52, [%rd53];
	mad.lo.s64 	%rd54, %rd74, %rd25, %rd4;
	shl.b64 	%rd55, %rd54, 2;
	add.s64 	%rd56, %rd1, %rd55;
	ld.global.f32 	%f53, [%rd56];
	fma.rn.f32 	%f54, %f52, %f53, %f66;
	ld.global.f32 	%f55, [%rd53+4];
	shl.b64 	%rd57, %rd25, 2;
	add.s64 	%rd58, %rd56, %rd57;
	ld.global.f32 	%f56, [%rd58];
	fma.rn.f32 	%f66, %f55, %f56, %f54;
	add.s64 	%rd74, %rd74, 2;
$L__BB0_10:
	and.b64  	%rd59, %rd25, 1;
	setp.eq.b64 	%p8, %rd59, 1;
	not.pred 	%p9, %p8;
	@%p9 bra 	$L__BB0_12;
	add.s64 	%rd60, %rd74, %rd5;
	shl.b64 	%rd61, %rd60, 2;
	add.s64 	%rd62, %rd2, %rd61;
	ld.global.f32 	%f57, [%rd62];
	mad.lo.s64 	%rd63, %rd74, %rd25, %rd4;
	shl.b64 	%rd64, %rd63, 2;
	add.s64 	%rd65, %rd1, %rd64;
	ld.global.f32 	%f58, [%rd65];
	fma.rn.f32 	%f66, %f57, %f58, %f66;
$L__BB0_12:
	add.s64 	%rd66, %rd5, %rd4;
	cvta.to.global.u64 	%rd67, %rd24;
	shl.b64 	%rd68, %rd66, 2;
	add.s64 	%rd69, %rd67, %rd68;
	st.global.f32 	[%rd69], %f66;
$L__BB0_13:
	ret;

}


// ===== COMPILED SASS (sm_100) =====

	.target	sm_100

	.elftype	@"ET_EXEC"


//--------------------- .note.nv.tkinfo           --------------------------
	.section	.note.nv.tkinfo,"",@"SHT_NOTE"
	.sectionflags	@"SHF_NOTE_NV_TKINFO"
	.tkinfo
        /*0018*/ 	.word	0x00000002
        /*0030*/ 	.string	""
        /*0030*/ 	.string	"ptxas"
        /*0030*/ 	.string	"Cuda compilation tools, release 13.0, V13.0.88"
        /*0030*/ 	.string	"Build cuda_13.0.r13.0/compiler.36424714_0"
        /*0030*/ 	.string	"-arch sm_100 -m 64 "



//--------------------- .note.nv.cuinfo           --------------------------
	.section	.note.nv.cuinfo,"",@"SHT_NOTE"
	.sectionflags	@"SHF_NOTE_NV_CUINFO"
        /*0018*/ 	.short	0x0002
        /*001a*/ 	.short	0x0064
        /*001c*/ 	.short	0x0082
	.zero		2


//--------------------- .nv.info                  --------------------------
	.section	.nv.info,"",@"SHT_CUDA_INFO"
	.align	4


	//----- nvinfo : EIATTR_REGCOUNT
	.align		4
        /*0000*/ 	.byte	0x04, 0x2f
        /*0002*/ 	.short	(.L_1 - .L_0)
	.align		4
.L_0:
        /*0004*/ 	.word	index@(matrix_multiplication)
        /*0008*/ 	.word	0x00000020


	//----- nvinfo : EIATTR_FRAME_SIZE
	.align		4
.L_1:
        /*000c*/ 	.byte	0x04, 0x11
        /*000e*/ 	.short	(.L_3 - .L_2)
	.align		4
.L_2:
        /*0010*/ 	.word	index@(matrix_multiplication)
        /*0014*/ 	.word	0x00000000


	//----- nvinfo : EIATTR_MIN_STACK_SIZE
	.align		4
.L_3:
        /*0018*/ 	.byte	0x04, 0x12
        /*001a*/ 	.short	(.L_5 - .L_4)
	.align		4
.L_4:
        /*001c*/ 	.word	index@(matrix_multiplication)
        /*0020*/ 	.word	0x00000000
.L_5:


//--------------------- .nv.compat                --------------------------
	.section	.nv.compat,"",@"SHT_CUDA_COMPAT_INFO"
	.align	4
        /*0000*/ 	.byte	0x02, 0x09, 0x00, 0x00, 0x02, 0x02, 0x01, 0x00, 0x02, 0x05, 0x05, 0x00, 0x03, 0x07, 0x01, 0x01
        /*0010*/ 	.byte	0x02, 0x03, 0x00, 0x00, 0x02, 0x06, 0x01, 0x00, 0x04, 0x0b, 0x08, 0x00, 0x09, 0x00, 0x00, 0x00
        /*0020*/ 	.byte	0x00, 0x00, 0x00, 0x00


//--------------------- .nv.info.matrix_multiplication --------------------------
	.section	.nv.info.matrix_multiplication,"",@"SHT_CUDA_INFO"
	.sectionflags	@""
	.align	4


	//----- nvinfo : EIATTR_CUDA_API_VERSION
	.align		4
        /*0000*/ 	.byte	0x04, 0x37
        /*0002*/ 	.short	(.L_7 - .L_6)
.L_6:
        /*0004*/ 	.word	0x00000082


	//----- nvinfo : EIATTR_KPARAM_INFO
	.align		4
.L_7:
        /*0008*/ 	.byte	0x04, 0x17
        /*000a*/ 	.short	(.L_9 - .L_8)
.L_8:
        /*000c*/ 	.word	0x00000000
        /*0010*/ 	.short	0x0003
        /*0012*/ 	.short	0x0018
        /*0014*/ 	.byte	0x00, 0xf0, 0x21, 0x00


	//----- nvinfo : EIATTR_KPARAM_INFO
	.align		4
.L_9:
        /*0018*/ 	.byte	0x04, 0x17
        /*001a*/ 	.short	(.L_11 - .L_10)
.L_10:
        /*001c*/ 	.word	0x00000000
        /*0020*/ 	.short	0x0002
        /*0022*/ 	.short	0x0010
        /*0024*/ 	.byte	0x00, 0xf5, 0x21, 0x00


	//----- nvinfo : EIATTR_KPARAM_INFO
	.align		4
.L_11:
        /*0028*/ 	.byte	0x04, 0x17
        /*002a*/ 	.short	(.L_13 - .L_12)
.L_12:
        /*002c*/ 	.word	0x00000000
        /*0030*/ 	.short	0x0001
        /*0032*/ 	.short	0x0008
        /*0034*/ 	.byte	0x00, 0xf5, 0x21, 0x00


	//----- nvinfo : EIATTR_KPARAM_INFO
	.align		4
.L_13:
        /*0038*/ 	.byte	0x04, 0x17
        /*003a*/ 	.short	(.L_15 - .L_14)
.L_14:
        /*003c*/ 	.word	0x00000000
        /*0040*/ 	.short	0x0000
        /*0042*/ 	.short	0x0000
        /*0044*/ 	.byte	0x00, 0xf5, 0x21, 0x00


	//----- nvinfo : EIATTR_SPARSE_MMA_MASK
	.align		4
.L_15:
        /*0048*/ 	.byte	0x03, 0x50
        /*004a*/ 	.short	0x0000


	//----- nvinfo : EIATTR_MAXREG_COUNT
	.align		4
        /*004c*/ 	.byte	0x03, 0x1b
        /*004e*/ 	.short	0x00ff


	//----- nvinfo : EIATTR_MERCURY_ISA_VERSION
	.align		4
        /*0050*/ 	.byte	0x03, 0x5f
        /*0052*/ 	.short	0x0101


	//----- nvinfo : EIATTR_VRC_CTA_INIT_COUNT
	.align		4
        /*0054*/ 	.byte	0x02, 0x4a
	.zero		1
	.zero		1


	//----- nvinfo : EIATTR_EXIT_INSTR_OFFSETS
	.align		4
        /*0058*/ 	.byte	0x04, 0x1c
        /*005a*/ 	.short	(.L_17 - .L_16)


	//   ....[0]....
.L_16:
        /*005c*/ 	.word	0x00000110


	//   ....[1]....
        /*0060*/ 	.word	0x00000bf0


	//----- nvinfo : EIATTR_CBANK_PARAM_SIZE
	.align		4
.L_17:
        /*0064*/ 	.byte	0x03, 0x19
        /*0066*/ 	.short	0x0020


	//----- nvinfo : EIATTR_PARAM_CBANK
	.align		4
        /*0068*/ 	.byte	0x04, 0x0a
        /*006a*/ 	.short	(.L_19 - .L_18)
	.align		4
.L_18:
        /*006c*/ 	.word	index@(.nv.constant0.matrix_multiplication)
        /*0070*/ 	.short	0x0380
        /*0072*/ 	.short	0x0020


	//----- nvinfo : EIATTR_SW_WAR
	.align		4
.L_19:
        /*0074*/ 	.byte	0x04, 0x36
        /*0076*/ 	.short	(.L_21 - .L_20)
.L_20:
        /*0078*/ 	.word	0x00000008
.L_21:


//--------------------- .nv.callgraph             --------------------------
	.section	.nv.callgraph,"",@"SHT_CUDA_CALLGRAPH"
	.align	4
	.sectionentsize	8
	.align		4
        /*0000*/ 	.word	0x00000000
	.align		4
        /*0004*/ 	.word	0xffffffff
	.align		4
        /*0008*/ 	.word	0x00000000
	.align		4
        /*000c*/ 	.word	0xfffffffe
	.align		4
        /*0010*/ 	.word	0x00000000
	.align		4
        /*0014*/ 	.word	0xfffffffd
	.align		4
        /*0018*/ 	.word	0x00000000
	.align		4
        /*001c*/ 	.word	0xfffffffc


//--------------------- .text.matrix_multiplication --------------------------
	.section	.text.matrix_multiplication,"ax",@progbits
	.align	128
        .global         matrix_multiplication
        .type           matrix_multiplication,@function
        .size           matrix_multiplication,(.L_x_6 - matrix_multiplication)
        .other          matrix_multiplication,@"STO_CUDA_ENTRY STV_DEFAULT"
matrix_multiplication:
.text.matrix_multiplication:
[----:B------:R-:W-:Y:S01]  /*0000*/  LDC R1, c[0x0][0x37c] ;  /* 0x0000df00ff017b82 */ /* 0x000fe20000000800 */
[----:B------:R-:W0:Y:S07]  /*0010*/  S2R R0, SR_TID.Y ;  /* 0x0000000000007919 */ /* 0x000e2e0000002200 */
[----:B------:R-:W0:Y:S01]  /*0020*/  LDC R3, c[0x0][0x364] ;  /* 0x0000d900ff037b82 */ /* 0x000e220000000800 */
[----:B------:R-:W1:Y:S07]  /*0030*/  S2R R13, SR_TID.X ;  /* 0x00000000000d7919 */ /* 0x000e6e0000002100 */
[----:B------:R-:W0:Y:S08]  /*0040*/  S2UR UR4, SR_CTAID.Y ;  /* 0x00000000000479c3 */ /* 0x000e300000002600 */
[----:B------:R-:W1:Y:S08]  /*0050*/  S2UR UR5, SR_CTAID.X ;  /* 0x00000000000579c3 */ /* 0x000e700000002500 */
[----:B------:R-:W1:Y:S08]  /*0060*/  LDC R12, c[0x0][0x360] ;  /* 0x0000d800ff0c7b82 */ /* 0x000e700000000800 */
[----:B------:R-:W2:Y:S01]  /*0070*/  LDC.64 R10, c[0x0][0x398] ;  /* 0x0000e600ff0a7b82 */ /* 0x000ea20000000a00 */
[----:B0-----:R-:W-:-:S02]  /*0080*/  IMAD R3, R3, UR4, R0 ;  /* 0x0000000403037c24 */ /* 0x001fc4000f8e0200 */
[----:B-1----:R-:W-:-:S05]  /*0090*/  IMAD R12, R12, UR5, R13 ;  /* 0x000000050c0c7c24 */ /* 0x002fca000f8e020d */
[----:B------:R-:W-:Y:S02]  /*00a0*/  ISETP.GT.U32.AND P0, PT, R3, R12, PT ;  /* 0x0000000c0300720c */ /* 0x000fe40003f04070 */
[----:B------:R-:W-:-:S04]  /*00b0*/  SHF.R.S32.HI R13, RZ, 0x1f, R12 ;  /* 0x0000001fff0d7819 */ /* 0x000fc8000001140c */
[----:B------:R-:W-:-:S04]  /*00c0*/  ISETP.GT.U32.AND.EX P0, PT, RZ, R13, PT, P0 ;  /* 0x0000000dff00720c */ /* 0x000fc80003f04100 */
[----:B------:R-:W-:Y:S02]  /*00d0*/  SEL R5, R3, R12, P0 ;  /* 0x0000000c03057207 */ /* 0x000fe40000000000 */
[----:B------:R-:W-:Y:S02]  /*00e0*/  SEL R0, R13, RZ, !P0 ;  /* 0x000000ff0d007207 */ /* 0x000fe40004000000 */
[----:B--2---:R-:W-:-:S04]  /*00f0*/  ISETP.GE.U32.AND P0, PT, R5, R10, PT ;  /* 0x0000000a0500720c */ /* 0x004fc80003f06070 */
[----:B------:R-:W-:-:S13]  /*0100*/  ISETP.GE.U32.AND.EX P0, PT, R0, R11, PT, P0 ;  /* 0x0000000b0000720c */ /* 0x000fda0003f06100 */
[----:B------:R-:W-:Y:S05]  /*0110*/  @P0 EXIT ;  /* 0x000000000000094d */ /* 0x000fea0003800000 */
[C---:B------:R-:W-:Y:S01]  /*0120*/  IADD3 R2, P0, PT, R10.reuse, -0x1, RZ ;  /* 0xffffffff0a027810 */ /* 0x040fe20007f1e0ff */
[----:B------:R-:W-:Y:S01]  /*0130*/  IMAD.WIDE.U32 R14, R3, R10, RZ ;  /* 0x0000000a030e7225 */ /* 0x000fe200078e00ff */
[----:B------:R-:W-:Y:S01]  /*0140*/  LOP3.LUT R0, R10, 0x7, RZ, 0xc0, !PT ;  /* 0x000000070a007812 */ /* 0x000fe200078ec0ff */
[----:B------:R-:W0:Y:S01]  /*0150*/  LDCU.64 UR4, c[0x0][0x358] ;  /* 0x00006b00ff0477ac */ /* 0x000e220008000a00 */
[----:B------:R-:W-:Y:S01]  /*0160*/  ISETP.GE.U32.AND P1, PT, R2, 0x7, PT ;  /* 0x000000070200780c */ /* 0x000fe20003f26070 */
[----:B------:R-:W-:Y:S01]  /*0170*/  IMAD.MOV.U32 R22, RZ, RZ, RZ ;  /* 0x000000ffff167224 */ /* 0x000fe200078e00ff */
[----:B------:R-:W-:Y:S01]  /*0180*/  IADD3.X R2, PT, PT, R11, -0x1, RZ, P0, !PT ;  /* 0xffffffff0b027810 */ /* 0x000fe200007fe4ff */
[----:B------:R-:W-:Y:S01]  /*0190*/  IMAD.MOV.U32 R5, RZ, RZ, RZ ;  /* 0x000000ffff057224 */ /* 0x000fe200078e00ff */
[----:B------:R-:W-:Y:S01]  /*01a0*/  ISETP.NE.U32.AND P0, PT, R0, RZ, PT ;  /* 0x000000ff0000720c */ /* 0x000fe20003f05070 */
[----:B------:R-:W-:Y:S01]  /*01b0*/  IMAD R4, R3, R11, R15 ;  /* 0x0000000b03047224 */ /* 0x000fe200078e020f */
[----:B------:R-:W-:Y:S01]  /*01c0*/  ISETP.GE.U32.AND.EX P1, PT, R2, RZ, PT, P1 ;  /* 0x000000ff0200720c */ /* 0x000fe20003f26110 */
[----:B------:R-:W-:Y:S01]  /*01d0*/  IMAD.MOV.U32 R2, RZ, RZ, RZ ;  /* 0x000000ffff027224 */ /* 0x000fe200078e00ff */
[----:B------:R-:W-:-:S11]  /*01e0*/  ISETP.NE.AND.EX P0, PT, RZ, RZ, PT, P0 ;  /* 0x000000ffff00720c */ /* 0x000fd60003f05300 */
[----:B0-----:R-:W-:Y:S05]  /*01f0*/  @!P1 BRA `(.L_x_0) ;  /* 0x0000000400089947 */ /* 0x001fea0003800000 */
[----:B------:R-:W0:Y:S01]  /*0200*/  LDCU.128 UR8, c[0x0][0x380] ;  /* 0x00007000ff0877ac */ /* 0x000e220008000c00 */
[----:B------:R-:W1:Y:S01]  /*0210*/  LDC R5, c[0x0][0x39c] ;  /* 0x0000e700ff057b82 */ /* 0x000e620000000800 */
[C---:B------:R-:W-:Y:S01]  /*0220*/  LOP3.LUT R2, R10.reuse, 0xfffffff8, RZ, 0xc0, !PT ;  /* 0xfffffff80a027812 */ /* 0x040fe200078ec0ff */
[----:B------:R-:W-:Y:S01]  /*0230*/  IMAD.SHL.U32 R7, R11, 0x4, RZ ;  /* 0x000000040b077824 */ /* 0x000fe200078e00ff */
[C---:B------:R-:W-:Y:S01]  /*0240*/  SHF.L.U64.HI R8, R10.reuse, 0x5, R11 ;  /* 0x000000050a087819 */ /* 0x040fe2000001020b */
[----:B------:R-:W-:-:S04]  /*0250*/  IMAD.WIDE.U32 R16, R10, 0x4, RZ ;  /* 0x000000040a107825 */ /* 0x000fc800078e00ff */
[----:B------:R-:W-:Y:S02]  /*0260*/  IMAD.MOV.U32 R22, RZ, RZ, RZ ;  /* 0x000000ffff167224 */ /* 0x000fe400078e00ff */
[----:B------:R-:W-:Y:S02]  /*0270*/  IMAD.IADD R7, R17, 0x1, R7 ;  /* 0x0000000111077824 */ /* 0x000fe400078e0207 */
[----:B------:R-:W-:Y:S01]  /*0280*/  IMAD.MOV.U32 R9, RZ, RZ, R2 ;  /* 0x000000ffff097224 */ /* 0x000fe200078e0002 */
[----:B0-----:R-:W-:Y:S02]  /*0290*/  LEA R28, P1, R12, UR10, 0x2 ;  /* 0x0000000a0c1c7c11 */ /* 0x001fe4000f8210ff */
[----:B------:R-:W-:Y:S02]  /*02a0*/  LEA R23, P2, R14, UR8, 0x2 ;  /* 0x000000080e177c11 */ /* 0x000fe4000f8410ff */
[----:B------:R-:W-:Y:S02]  /*02b0*/  LEA.HI.X R3, R12, UR11, R13, 0x2, P1 ;  /* 0x0000000b0c037c11 */ /* 0x000fe400088f140d */
[----:B------:R-:W-:Y:S01]  /*02c0*/  LEA.HI.X R26, R14, UR9, R4, 0x2, P2 ;  /* 0x000000090e1a7c11 */ /* 0x000fe200090f1404 */
[----:B-1----:R-:W-:Y:S01]  /*02d0*/  IMAD.MOV.U32 R6, RZ, RZ, R5 ;  /* 0x000000ffff067224 */ /* 0x002fe200078e0005 */
[----:B------:R-:W-:-:S05]  /*02e0*/  IADD3 R23, P1, PT, R23, 0x10, RZ ;  /* 0x0000001017177810 */ /* 0x000fca0007f3e0ff */
[----:B------:R-:W-:-:S08]  /*02f0*/  IMAD.X R26, RZ, RZ, R26, P1 ;  /* 0x000000ffff1a7224 */ /* 0x000fd000008e061a */
.L_x_1:
[----:B------:R-:W-:Y:S01]  /*0300*/  IMAD.MOV.U32 R18, RZ, RZ, R23 ;  /* 0x000000ffff127224 */ /* 0x000fe200078e0017 */
[----:B------:R-:W-:Y:S01]  /*0310*/  IADD3 R24, P1, PT, R28, R16, RZ ;  /* 0x000000101c187210 */ /* 0x000fe20007f3e0ff */
[----:B------:R-:W-:Y:S02]  /*0320*/  IMAD.MOV.U32 R19, RZ, RZ, R26 ;  /* 0x000000ffff137224 */ /* 0x000fe400078e001a */
[----:B------:R-:W-:Y:S02]  /*0330*/  IMAD.MOV.U32 R29, RZ, RZ, R3 ;  /* 0x000000ffff1d7224 */ /* 0x000fe400078e0003 */
[----:B------:R-:W-:Y:S01]  /*0340*/  IMAD.X R25, R3, 0x1, R7, P1 ;  /* 0x0000000103197824 */ /* 0x000fe200008e0607 */
[----:B------:R-:W2:Y:S04]  /*0350*/  LDG.E R21, desc[UR4][R18.64+-0x10] ;  /* 0xfffff00412157981 */ /* 0x000ea8000c1e1900 */
[----:B------:R-:W2:Y:S04]  /*0360*/  LDG.E R20, desc[UR4][R28.64] ;  /* 0x000000041c147981 */ /* 0x000ea8000c1e1900 */
[----:B------:R-:W3:Y:S04]  /*0370*/  LDG.E R26, desc[UR4][R24.64] ;  /* 0x00000004181a7981 */ /* 0x000ee8000c1e1900 */
[----:B------:R-:W3:Y:S04]  /*0380*/  LDG.E R23, desc[UR4][R18.64+-0xc] ;  /* 0xfffff40412177981 */ /* 0x000ee8000c1e1900 */
[----:B------:R-:W4:Y:S01]  /*0390*/  LDG.E R29, desc[UR4][R18.64+-0x8] ;  /* 0xfffff804121d7981 */ /* 0x000f22000c1e1900 */
[----:B--2---:R-:W-:Y:S01]  /*03a0*/  FFMA R22, R21, R20, R22 ;  /* 0x0000001415167223 */ /* 0x004fe20000000016 */
[----:B------:R-:W-:-:S05]  /*03b0*/  IADD3 R20, P1, PT, R24, R16, RZ ;  /* 0x0000001018147210 */ /* 0x000fca0007f3e0ff */
[--C-:B------:R-:W-:Y:S02]  /*03c0*/  IMAD.X R21, R25, 0x1, R7.reuse, P1 ;  /* 0x0000000119157824 */ /* 0x100fe400008e0607 */
[----:B---3--:R-:W-:Y:S01]  /*03d0*/  FFMA R24, R23, R26, R22 ;  /* 0x0000001a17187223 */ /* 0x008fe20000000016 */
[----:B------:R-:W-:Y:S01]  /*03e0*/  IADD3 R22, P1, PT, R20, R16, RZ ;  /* 0x0000001014167210 */ /* 0x000fe20007f3e0ff */
[----:B------:R-:W2:Y:S04]  /*03f0*/  LDG.E R26, desc[UR4][R18.64+-0x4] ;  /* 0xfffffc04121a7981 */ /* 0x000ea8000c1e1900 */
[----:B------:R-:W4:Y:S01]  /*0400*/  LDG.E R20, desc[UR4][R20.64] ;  /* 0x0000000414147981 */ /* 0x000f22000c1e1900 */
[----:B------:R-:W-:-:S05]  /*0410*/  IMAD.X R23, R21, 0x1, R7, P1 ;  /* 0x0000000115177824 */ /* 0x000fca00008e0607 */
[----:B------:R-:W2:Y:S01]  /*0420*/  LDG.E R27, desc[UR4][R22.64] ;  /* 0x00000004161b7981 */ /* 0x000ea2000c1e1900 */
[----:B----4-:R-:W-:Y:S01]  /*0430*/  FFMA R29, R29, R20, R24 ;  /* 0x000000141d1d7223 */ /* 0x010fe20000000018 */
[-C--:B------:R-:W-:Y:S02]  /*0440*/  IADD3 R24, P1, PT, R22, R16.reuse, RZ ;  /* 0x0000001016187210 */ /* 0x080fe40007f3e0ff */
[----:B------:R-:W3:Y:S03]  /*0450*/  LDG.E R20, desc[UR4][R18.64+0x4] ;  /* 0x0000040412147981 */ /* 0x000ee6000c1e1900 */
[----:B------:R-:W-:Y:S02]  /*0460*/  IMAD.X R25, R23, 0x1, R7, P1 ;  /* 0x0000000117197824 */ /* 0x000fe400008e0607 */
[----:B--2---:R-:W-:Y:S01]  /*0470*/  FFMA R29, R26, R27, R29 ;  /* 0x0000001b1a1d7223 */ /* 0x004fe2000000001d */
[----:B------:R-:W-:Y:S01]  /*0480*/  IADD3 R26, P1, PT, R24, R16, RZ ;  /* 0x00000010181a7210 */ /* 0x000fe20007f3e0ff */
[----:B------:R-:W2:Y:S04]  /*0490*/  LDG.E R22, desc[UR4][R18.64] ;  /* 0x0000000412167981 */ /* 0x000ea8000c1e1900 */
[----:B------:R-:W2:Y:S01]  /*04a0*/  LDG.E R24, desc[UR4][R24.64] ;  /* 0x0000000418187981 */ /* 0x000ea2000c1e1900 */
[----:B------:R-:W-:-:S05]  /*04b0*/  IMAD.X R27, R25, 0x1, R7, P1 ;  /* 0x00000001191b7824 */ /* 0x000fca00008e0607 */
[----:B------:R-:W3:Y:S01]  /*04c0*/  LDG.E R21, desc[UR4][R26.64] ;  /* 0x000000041a157981 */ /* 0x000ee2000c1e1900 */
[----:B--2---:R-:W-:Y:S01]  /*04d0*/  FFMA R29, R22, R24, R29 ;  /* 0x00000018161d7223 */ /* 0x004fe2000000001d */
[-C--:B------:R-:W-:Y:S02]  /*04e0*/  IADD3 R22, P1, PT, R26, R16.reuse, RZ ;  /* 0x000000101a167210 */ /* 0x080fe40007f3e0ff */
[----:B------:R-:W2:Y:S03]  /*04f0*/  LDG.E R24, desc[UR4][R18.64+0x8] ;  /* 0x0000080412187981 */ /* 0x000ea6000c1e1900 */
[----:B------:R-:W-:Y:S02]  /*0500*/  IMAD.X R23, R27, 0x1, R7, P1 ;  /* 0x000000011b177824 */ /* 0x000fe400008e0607 */
[----:B---3--:R-:W-:Y:S01]  /*0510*/  FFMA R29, R20, R21, R29 ;  /* 0x00000015141d7223 */ /* 0x008fe2000000001d */
[----:B------:R-:W-:Y:S01]  /*0520*/  IADD3 R20, P1, PT, R22, R16, RZ ;  /* 0x0000001016147210 */ /* 0x000fe20007f3e0ff */
[----:B------:R-:W3:Y:S04]  /*0530*/  LDG.E R27, desc[UR4][R18.64+0xc] ;  /* 0x00000c04121b7981 */ /* 0x000ee8000c1e1900 */
[----:B------:R-:W-:Y:S01]  /*0540*/  IMAD.X R21, R23, 0x1, R7, P1 ;  /* 0x0000000117157824 */ /* 0x000fe200008e0607 */
[----:B------:R0:W2:Y:S04]  /*0550*/  LDG.E R25, desc[UR4][R22.64] ;  /* 0x0000000416197981 */ /* 0x0000a8000c1e1900 */
[----:B------:R-:W3:Y:S01]  /*0560*/  LDG.E R20, desc[UR4][R20.64] ;  /* 0x0000000414147981 */ /* 0x000ee2000c1e1900 */
[----:B------:R-:W-:-:S04]  /*0570*/  IADD3 R9, P1, PT, R9, -0x8, RZ ;  /* 0xfffffff809097810 */ /* 0x000fc80007f3e0ff */
[----:B------:R-:W-:Y:S02]  /*0580*/  IADD3.X R6, PT, PT, R6, -0x1, RZ, P1, !PT ;  /* 0xffffffff06067810 */ /* 0x000fe40000ffe4ff */
[----:B------:R-:W-:-:S04]  /*0590*/  ISETP.NE.U32.AND P1, PT, R9, RZ, PT ;  /* 0x000000ff0900720c */ /* 0x000fc80003f25070 */
[----:B------:R-:W-:Y:S02]  /*05a0*/  ISETP.NE.AND.EX P1, PT, R6, RZ, PT, P1 ;  /* 0x000000ff0600720c */ /* 0x000fe40003f25310 */
[----:B------:R-:W-:Y:S02]  /*05b0*/  LEA R28, P2, R10, R28, 0x5 ;  /* 0x0000001c0a1c7211 */ /* 0x000fe400078428ff */
[----:B0-----:R-:W-:-:S03]  /*05c0*/  IADD3 R23, P3, PT, R18, 0x20, RZ ;  /* 0x0000002012177810 */ /* 0x001fc60007f7e0ff */
[----:B------:R-:W-:Y:S02]  /*05d0*/  IMAD.X R3, R3, 0x1, R8, P2 ;  /* 0x0000000103037824 */ /* 0x000fe400010e0608 */
[----:B------:R-:W-:Y:S02]  /*05e0*/  IMAD.X R26, RZ, RZ, R19, P3 ;  /* 0x000000ffff1a7224 */ /* 0x000fe400018e0613 */
[----:B--2---:R-:W-:-:S04]  /*05f0*/  FFMA R24, R24, R25, R29 ;  /* 0x0000001918187223 */ /* 0x004fc8000000001d */
[----:B---3--:R-:W-:Y:S01]  /*0600*/  FFMA R22, R27, R20, R24 ;  /* 0x000000141b167223 */ /* 0x008fe20000000018 */
[----:B------:R-:W-:Y:S06]  /*0610*/  @P1 BRA `(.L_x_1) ;  /* 0xfffffffc00381947 */ /* 0x000fec000383ffff */
.L_x_0:
[----:B------:R-:W-:Y:S05]  /*0620*/  @!P0 BRA `(.L_x_2) ;  /* 0x0000000400588947 */ /* 0x000fea0003800000 */
[----:B------:R-:W-:Y:S02]  /*0630*/  ISETP.GE.U32.AND P1, PT, R0, 0x4, PT ;  /* 0x000000040000780c */ /* 0x000fe40003f26070 */
[----:B------:R-:W-:Y:S02]  /*0640*/  LOP3.LUT R24, R10, 0x3, RZ, 0xc0, !PT ;  /* 0x000000030a187812 */ /* 0x000fe400078ec0ff */
[----:B------:R-:W-:Y:S02]  /*0650*/  ISETP.GE.U32.AND.EX P1, PT, RZ, RZ, PT, P1 ;  /* 0x000000ffff00720c */ /* 0x000fe40003f26110 */
[----:B------:R-:W-:-:S04]  /*0660*/  ISETP.NE.U32.AND P0, PT, R24, RZ, PT ;  /* 0x000000ff1800720c */ /* 0x000fc80003f05070 */
[----:B------:R-:W-:-:S07]  /*0670*/  ISETP.NE.AND.EX P0, PT, RZ, RZ, PT, P0 ;  /* 0x000000ffff00720c */ /* 0x000fce0003f05300 */
[----:B------:R-:W-:Y:S06]  /*0680*/  @!P1 BRA `(.L_x_3) ;  /* 0x0000000000849947 */ /* 0x000fec0003800000 */
[----:B------:R-:W0:Y:S01]  /*0690*/  LDCU.128 UR8, c[0x0][0x380] ;  /* 0x00007000ff0877ac */ /* 0x000e220008000c00 */
[-C--:B------:R-:W-:Y:S01]  /*06a0*/  IMAD R0, R5, R10.reuse, RZ ;  /* 0x0000000a05007224 */ /* 0x080fe200078e02ff */
[----:B------:R-:W-:Y:S01]  /*06b0*/  SHF.L.U64.HI R25, R10, 0x2, R11 ;  /* 0x000000020a197819 */ /* 0x000fe2000001020b */
[----:B------:R-:W-:-:S04]  /*06c0*/  IMAD.WIDE.U32 R8, R2, R10, R12 ;  /* 0x0000000a02087225 */ /* 0x000fc800078e000c */
[C---:B------:R-:W-:Y:S01]  /*06d0*/  IMAD R3, R2.reuse, R11, R0 ;  /* 0x0000000b02037224 */ /* 0x040fe200078e0200 */
[----:B------:R-:W-:-:S03]  /*06e0*/  IADD3 R0, P1, PT, R2, R14, RZ ;  /* 0x0000000e02007210 */ /* 0x000fc60007f3e0ff */
[----:B------:R-:W-:Y:S02]  /*06f0*/  IMAD.IADD R3, R9, 0x1, R3 ;  /* 0x0000000109037824 */ /* 0x000fe400078e0203 */
[----:B------:R-:W-:Y:S02]  /*0700*/  IMAD.SHL.U32 R9, R10, 0x4, RZ ;  /* 0x000000040a097824 */ /* 0x000fe400078e00ff */
[----:B------:R-:W-:Y:S01]  /*0710*/  IMAD.X R7, R5, 0x1, R4, P1 ;  /* 0x0000000105077824 */ /* 0x000fe200008e0604 */
[----:B0-----:R-:W-:Y:S02]  /*0720*/  LEA R20, P3, R8, UR10, 0x2 ;  /* 0x0000000a08147c11 */ /* 0x001fe4000f8610ff */
[----:B------:R-:W-:Y:S02]  /*0730*/  LEA R6, P2, R0, UR8, 0x2 ;  /* 0x0000000800067c11 */ /* 0x000fe4000f8410ff */
[----:B------:R-:W-:Y:S02]  /*0740*/  LEA.HI.X R21, R8, UR11, R3, 0x2, P3 ;  /* 0x0000000b08157c11 */ /* 0x000fe400098f1403 */
[----:B------:R-:W-:-:S02]  /*0750*/  IADD3 R18, P1, PT, R9, R20, RZ ;  /* 0x0000001409127210 */ /* 0x000fc40007f3e0ff */
[----:B------:R-:W-:Y:S01]  /*0760*/  LEA.HI.X R7, R0, UR9, R7, 0x2, P2 ;  /* 0x0000000900077c11 */ /* 0x000fe200090f1407 */
[----:B------:R-:W2:Y:S01]  /*0770*/  LDG.E R3, desc[UR4][R20.64] ;  /* 0x0000000414037981 */ /* 0x000ea2000c1e1900 */
[-C--:B------:R-:W-:Y:S01]  /*0780*/  IADD3 R16, P2, PT, R18, R9.reuse, RZ ;  /* 0x0000000912107210 */ /* 0x080fe20007f5e0ff */
[----:B------:R-:W-:Y:S02]  /*0790*/  IMAD.X R19, R25, 0x1, R21, P1 ;  /* 0x0000000119137824 */ /* 0x000fe400008e0615 */
[----:B------:R-:W2:Y:S01]  /*07a0*/  LDG.E R23, desc[UR4][R6.64] ;  /* 0x0000000406177981 */ /* 0x000ea2000c1e1900 */
[----:B------:R-:W-:Y:S01]  /*07b0*/  IADD3 R8, P1, PT, R16, R9, RZ ;  /* 0x0000000910087210 */ /* 0x000fe20007f3e0ff */
[--C-:B------:R-:W-:Y:S02]  /*07c0*/  IMAD.X R17, R19, 0x1, R25.reuse, P2 ;  /* 0x0000000113117824 */ /* 0x100fe400010e0619 */
[----:B------:R-:W3:Y:S04]  /*07d0*/  LDG.E R18, desc[UR4][R18.64] ;  /* 0x0000000412127981 */ /* 0x000ee8000c1e1900 */
[----:B------:R-:W3:Y:S01]  /*07e0*/  LDG.E R0, desc[UR4][R6.64+0x4] ;  /* 0x0000040406007981 */ /* 0x000ee2000c1e1900 */
[----:B------:R-:W-:-:S03]  /*07f0*/  IMAD.X R9, R17, 0x1, R25, P1 ;  /* 0x0000000111097824 */ /* 0x000fc600008e0619 */
[----:B------:R-:W4:Y:S04]  /*0800*/  LDG.E R16, desc[UR4][R16.64] ;  /* 0x0000000410107981 */ /* 0x000f28000c1e1900 */
[----:B------:R-:W4:Y:S04]  /*0810*/  LDG.E R25, desc[UR4][R6.64+0x8] ;  /* 0x0000080406197981 */ /* 0x000f28000c1e1900 */
[----:B------:R-:W5:Y:S04]  /*0820*/  LDG.E R21, desc[UR4][R6.64+0xc] ;  /* 0x00000c0406157981 */ /* 0x000f68000c1e1900 */
[----:B------:R-:W5:Y:S01]  /*0830*/  LDG.E R8, desc[UR4][R8.64] ;  /* 0x0000000408087981 */ /* 0x000f62000c1e1900 */
[----:B------:R-:W-:-:S05]  /*0840*/  IADD3 R2, P1, PT, R2, 0x4, RZ ;  /* 0x0000000402027810 */ /* 0x000fca0007f3e0ff */
[----:B------:R-:W-:Y:S02]  /*0850*/  IMAD.X R5, RZ, RZ, R5, P1 ;  /* 0x000000ffff057224 */ /* 0x000fe400008e0605 */
[----:B--2---:R-:W-:-:S04]  /*0860*/  FFMA R3, R23, R3, R22 ;  /* 0x0000000317037223 */ /* 0x004fc80000000016 */
[----:B---3--:R-:W-:-:S04]  /*0870*/  FFMA R0, R0, R18, R3 ;  /* 0x0000001200007223 */ /* 0x008fc80000000003 */
[----:B----4-:R-:W-:-:S04]  /*0880*/  FFMA R0, R25, R16, R0 ;  /* 0x0000001019007223 */ /* 0x010fc80000000000 */
[----:B-----5:R-:W-:-:S07]  /*0890*/  FFMA R22, R21, R8, R0 ;  /* 0x0000000815167223 */ /* 0x020fce0000000000 */
.L_x_3:
[----:B------:R-:W-:Y:S05]  /*08a0*/  @!P0 BRA `(.L_x_2) ;  /* 0x0000000000b88947 */ /* 0x000fea0003800000 */
[----:B------:R-:W-:Y:S02]  /*08b0*/  ISETP.NE.U32.AND P1, PT, R24, 0x1, PT ;  /* 0x000000011800780c */ /* 0x000fe40003f25070 */
[----:B------:R-:W-:Y:S02]  /*08c0*/  LOP3.LUT R0, R10, 0x1, RZ, 0xc0, !PT ;  /* 0x000000010a007812 */ /* 0x000fe400078ec0ff */
[----:B------:R-:W-:Y:S02]  /*08d0*/  ISETP.NE.AND.EX P1, PT, RZ, RZ, PT, P1 ;  /* 0x000000ffff00720c */ /* 0x000fe40003f25310 */
[----:B------:R-:W-:-:S04]  /*08e0*/  ISETP.NE.U32.AND P0, PT, R0, 0x1, PT ;  /* 0x000000010000780c */ /* 0x000fc80003f05070 */
[----:B------:R-:W-:-:S07]  /*08f0*/  ISETP.NE.U32.AND.EX P0, PT, RZ, RZ, PT, P0 ;  /* 0x000000ffff00720c */ /* 0x000fce0003f05100 */
[----:B------:R-:W-:Y:S06]  /*0900*/  @!P1 BRA `(.L_x_4) ;  /* 0x00000000005c9947 */ /* 0x000fec0003800000 */
[----:B------:R-:W0:Y:S01]  /*0910*/  LDCU.128 UR8, c[0x0][0x380] ;  /* 0x00007000ff0877ac */ /* 0x000e220008000c00 */
[----:B------:R-:W-:Y:S01]  /*0920*/  IMAD R3, R5, R10, RZ ;  /* 0x0000000a05037224 */ /* 0x000fe200078e02ff */
[C---:B------:R-:W-:Y:S01]  /*0930*/  IADD3 R0, P1, PT, R2.reuse, R14, RZ ;  /* 0x0000000e02007210 */ /* 0x040fe20007f3e0ff */
[----:B------:R-:W-:Y:S02]  /*0940*/  IMAD.MOV.U32 R16, RZ, RZ, R12 ;  /* 0x000000ffff107224 */ /* 0x000fe400078e000c */
[----:B------:R-:W-:Y:S02]  /*0950*/  IMAD.MOV.U32 R17, RZ, RZ, R13 ;  /* 0x000000ffff117224 */ /* 0x000fe400078e000d */
[C---:B------:R-:W-:Y:S02]  /*0960*/  IMAD R7, R2.reuse, R11, R3 ;  /* 0x0000000b02077224 */ /* 0x040fe400078e0203 */
[----:B------:R-:W-:-:S04]  /*0970*/  IMAD.WIDE.U32 R16, R2, R10, R16 ;  /* 0x0000000a02107225 */ /* 0x000fc800078e0010 */
[----:B------:R-:W-:Y:S02]  /*0980*/  IMAD.X R3, R5, 0x1, R4, P1 ;  /* 0x0000000105037824 */ /* 0x000fe400008e0604 */
[----:B------:R-:W-:Y:S01]  /*0990*/  IMAD.IADD R9, R17, 0x1, R7 ;  /* 0x0000000111097824 */ /* 0x000fe200078e0207 */
[----:B0-----:R-:W-:Y:S02]  /*09a0*/  LEA R8, P1, R16, UR10, 0x2 ;  /* 0x0000000a10087c11 */ /* 0x001fe4000f8210ff */
[----:B------:R-:W-:Y:S02]  /*09b0*/  LEA R6, P2, R0, UR8, 0x2 ;  /* 0x0000000800067c11 */ /* 0x000fe4000f8410ff */
[----:B------:R-:W-:Y:S02]  /*09c0*/  LEA.HI.X R9, R16, UR11, R9, 0x2, P1 ;  /* 0x0000000b10097c11 */ /* 0x000fe400088f1409 */
[----:B------:R-:W-:Y:S02]  /*09d0*/  LEA.HI.X R7, R0, UR9, R3, 0x2, P2 ;  /* 0x0000000900077c11 */ /* 0x000fe400090f1403 */
[----:B------:R-:W-:-:S02]  /*09e0*/  LEA R16, P1, R10, R8, 0x2 ;  /* 0x000000080a107211 */ /* 0x000fc400078210ff */
[----:B------:R-:W2:Y:S02]  /*09f0*/  LDG.E R8, desc[UR4][R8.64] ;  /* 0x0000000408087981 */ /* 0x000ea4000c1e1900 */
[----:B------:R-:W-:Y:S02]  /*0a00*/  LEA.HI.X R17, R10, R9, R11, 0x2, P1 ;  /* 0x000000090a117211 */ /* 0x000fe400008f140b */
[----:B------:R-:W2:Y:S04]  /*0a10*/  LDG.E R3, desc[UR4][R6.64] ;  /* 0x0000000406037981 */ /* 0x000ea8000c1e1900 */
[----:B------:R-:W3:Y:S04]  /*0a20*/  LDG.E R0, desc[UR4][R6.64+0x4] ;  /* 0x0000040406007981 */ /* 0x000ee8000c1e1900 */
[----:B------:R-:W3:Y:S01]  /*0a30*/  LDG.E R16, desc[UR4][R16.64] ;  /* 0x0000000410107981 */ /* 0x000ee2000c1e1900 */
[----:B------:R-:W-:-:S05]  /*0a40*/  IADD3 R2, P1, PT, R2, 0x2, RZ ;  /* 0x0000000202027810 */ /* 0x000fca0007f3e0ff */
[----:B------:R-:W-:Y:S02]  /*0a50*/  IMAD.X R5, RZ, RZ, R5, P1 ;  /* 0x000000ffff057224 */ /* 0x000fe400008e0605 */
[----:B--2---:R-:W-:-:S04]  /*0a60*/  FFMA R3, R3, R8, R22 ;  /* 0x0000000803037223 */ /* 0x004fc80000000016 */
[----:B---3--:R-:W-:-:S07]  /*0a70*/  FFMA R22, R0, R16, R3 ;  /* 0x0000001000167223 */ /* 0x008fce0000000003 */
.L_x_4:
[----:B------:R-:W-:Y:S05]  /*0a80*/  @P0 BRA `(.L_x_2) ;  /* 0x0000000000400947 */ /* 0x000fea0003800000 */
        /* <DEDUP_REMOVED lines=12> */
[----:B------:R-:W-:-:S04]  /*0b50*/  LEA.HI.X R9, R6, UR11, R5, 0x2, P0 ;  /* 0x0000000b06097c11 */ /* 0x000fc800080f1405 */
[----:B------:R-:W2:Y:S04]  /*0b60*/  LDG.E R3, desc[UR4][R2.64] ;  /* 0x0000000402037981 */ /* 0x000ea8000c1e1900 */
[----:B------:R-:W2:Y:S02]  /*0b70*/  LDG.E R8, desc[UR4][R8.64] ;  /* 0x0000000408087981 */ /* 0x000ea4000c1e1900 */
[----:B--2---:R-:W-:-:S07]  /*0b80*/  FFMA R22, R3, R8, R22 ;  /* 0x0000000803167223 */ /* 0x004fce0000000016 */
.L_x_2:
[----:B------:R-:W0:Y:S01]  /*0b90*/  LDCU.64 UR6, c[0x0][0x390] ;  /* 0x00007200ff0677ac */ /* 0x000e220008000a00 */
[----:B------:R-:W-:-:S05]  /*0ba0*/  IADD3 R14, P0, PT, R12, R14, RZ ;  /* 0x0000000e0c0e7210 */ /* 0x000fca0007f1e0ff */
[----:B------:R-:W-:Y:S01]  /*0bb0*/  IMAD.X R13, R13, 0x1, R4, P0 ;  /* 0x000000010d0d7824 */ /* 0x000fe200000e0604 */
[----:B0-----:R-:W-:-:S04]  /*0bc0*/  LEA R2, P0, R14, UR6, 0x2 ;  /* 0x000000060e027c11 */ /* 0x001fc8000f8010ff */
[----:B------:R-:W-:-:S05]  /*0bd0*/  LEA.HI.X R3, R14, UR7, R13, 0x2, P0 ;  /* 0x000000070e037c11 */ /* 0x000fca00080f140d */
[----:B------:R-:W-:Y:S01]  /*0be0*/  STG.E desc[UR4][R2.64], R22 ;  /* 0x0000001602007986 */ /* 0x000fe2000c101904 */
[----:B------:R-:W-:Y:S05]  /*0bf0*/  EXIT ;  /* 0x000000000000794d */ /* 0x000fea0003800000 */
.L_x_5:
[----:B------:R-:W-:-:S00]  /*0c00*/  BRA `(.L_x_5) ;  /* 0xfffffffc00fc7947 */ /* 0x000fc0000383ffff */
[----:B------:R-:W-:-:S00]  /*0c10*/  NOP ;  /* 0x0000000000007918 */ /* 0x000fc00000000000 */
        /* <DEDUP_REMOVED lines=14> */
.L_x_6:


//--------------------- .nv.shared.reserved.0     --------------------------
	.section	.nv.shared.reserved.0,"aw",@nobits
	.weak		__nv_reservedSMEM_offset_0_alias
	.size		__nv_reservedSMEM_offset_0_alias, 0, 64
	.other		__nv_reservedSMEM_offset_0_alias,@"STO_CUDA_RESERVED_SHARED STV_DEFAULT"
__nv_reservedSMEM_offset_0_alias:
	.zero		0
	.zero		64


//--------------------- .nv.constant0.matrix_multiplication --------------------------
	.section	.nv.constant0.matrix_multiplication,"a",@progbits
	.sectionflags	@""
	.align	4
.nv.constant0.matrix_multiplication:
	.zero		928


//--------------------- SYMBOLS --------------------------

	.type		.nv.reservedSmem.offset0,@object
	.size		.nv.reservedSmem.offset0,0x4
